	.headerflags	@"EF_CUDA_TEXMODE_UNIFIED EF_CUDA_64BIT_ADDRESS EF_CUDA_ACCELERATORS EF_CUDA_SM90 EF_CUDA_VIRTUAL_SM(EF_CUDA_SM90)"
	.elftype	@"ET_EXEC"


//--------------------- .nv.info                  --------------------------
	.section	.nv.info,"",@"SHT_CUDA_INFO"
	.align	4


	//----- nvinfo : EIATTR_REGCOUNT
	.align		4
        /*0000*/ 	.byte	0x04, 0x2f
        /*0002*/ 	.short	(.L_2 - .L_1)
	.align		4
.L_1:
        /*0004*/ 	.word	index@(triton_poi_fused_add_arange_div_nll_loss_forward_2)
        /*0008*/ 	.word	0x0000002e


	//----- nvinfo : EIATTR_MIN_STACK_SIZE
	.align		4
.L_2:
        /*000c*/ 	.byte	0x04, 0x12
        /*000e*/ 	.short	(.L_4 - .L_3)
	.align		4
.L_3:
        /*0010*/ 	.word	index@(triton_poi_fused_add_arange_div_nll_loss_forward_2)
        /*0014*/ 	.word	0x00000000


	//----- nvinfo : EIATTR_FRAME_SIZE
	.align		4
.L_4:
        /*0018*/ 	.byte	0x04, 0x11
        /*001a*/ 	.short	(.L_6 - .L_5)
	.align		4
.L_5:
        /*001c*/ 	.word	index@(triton_poi_fused_add_arange_div_nll_loss_forward_2)
        /*0020*/ 	.word	0x00000000


	//----- nvinfo : EIATTR_MIN_STACK_SIZE
	.align		4
.L_6:
        /*0024*/ 	.byte	0x04, 0x12
        /*0026*/ 	.short	(.L_8 - .L_7)
	.align		4
.L_7:
        /*0028*/ 	.word	index@(triton_poi_fused_add_arange_div_nll_loss_forward_2)
        /*002c*/ 	.word	0x00000000
.L_8:


//--------------------- .nv.info.triton_poi_fused_add_arange_div_nll_loss_forward_2 --------------------------
	.section	.nv.info.triton_poi_fused_add_arange_div_nll_loss_forward_2,"",@"SHT_CUDA_INFO"
	.sectionflags	@""
	.align	4


	//----- nvinfo : EIATTR_CUDA_API_VERSION
	.align		4
        /*0000*/ 	.byte	0x04, 0x37
        /*0002*/ 	.short	(.L_10 - .L_9)
.L_9:
        /*0004*/ 	.word	0x0000007c


	//----- nvinfo : EIATTR_KPARAM_INFO
	.align		4
.L_10:
        /*0008*/ 	.byte	0x04, 0x17
        /*000a*/ 	.short	(.L_12 - .L_11)
.L_11:
        /*000c*/ 	.word	0x00000000
        /*0010*/ 	.short	0x0002
        /*0012*/ 	.short	0x0010
        /*0014*/ 	.byte	0x00, 0xf4, 0x21, 0x00


	//----- nvinfo : EIATTR_KPARAM_INFO
	.align		4
.L_12:
        /*0018*/ 	.byte	0x04, 0x17
        /*001a*/ 	.short	(.L_14 - .L_13)
.L_13:
        /*001c*/ 	.word	0x00000000
        /*0020*/ 	.short	0x0001
        /*0022*/ 	.short	0x0008
        /*0024*/ 	.byte	0x00, 0xf4, 0x21, 0x00


	//----- nvinfo : EIATTR_KPARAM_INFO
	.align		4
.L_14:
        /*0028*/ 	.byte	0x04, 0x17
        /*002a*/ 	.short	(.L_16 - .L_15)
.L_15:
        /*002c*/ 	.word	0x00000000
        /*0030*/ 	.short	0x0000
        /*0032*/ 	.short	0x0000
        /*0034*/ 	.byte	0x00, 0xf4, 0x21, 0x00


	//----- nvinfo : EIATTR_SPARSE_MMA_MASK
	.align		4
.L_16:
        /*0038*/ 	.byte	0x03, 0x50
        /*003a*/ 	.short	0x0000


	//----- nvinfo : EIATTR_MAXREG_COUNT
	.align		4
        /*003c*/ 	.byte	0x03, 0x1b
        /*003e*/ 	.short	0x00ff


	//----- nvinfo : EIATTR_EXIT_INSTR_OFFSETS
	.align		4
        /*0040*/ 	.byte	0x04, 0x1c
        /*0042*/ 	.short	(.L_18 - .L_17)


	//   ....[0]....
.L_17:
        /*0044*/ 	.word	0x00001be0


	//   ....[1]....
        /*0048*/ 	.word	0x00001cb0


	//----- nvinfo : EIATTR_REQNTID
	.align		4
.L_18:
        /*004c*/ 	.byte	0x04, 0x10
        /*004e*/ 	.short	(.L_20 - .L_19)
.L_19:
        /*0050*/ 	.word	0x00000020
        /*0054*/ 	.word	0x00000001
        /*0058*/ 	.word	0x00000001


	//----- nvinfo : EIATTR_CBANK_PARAM_SIZE
	.align		4
.L_20:
        /*005c*/ 	.byte	0x03, 0x19
        /*005e*/ 	.short	0x0018


	//----- nvinfo : EIATTR_PARAM_CBANK
	.align		4
        /*0060*/ 	.byte	0x04, 0x0a
        /*0062*/ 	.short	(.L_22 - .L_21)
	.align		4
.L_21:
        /*0064*/ 	.word	index@(.nv.constant0.triton_poi_fused_add_arange_div_nll_loss_forward_2)
        /*0068*/ 	.short	0x0210
        /*006a*/ 	.short	0x0018


	//----- nvinfo : EIATTR_SW_WAR
	.align		4
.L_22:
        /*006c*/ 	.byte	0x04, 0x36
        /*006e*/ 	.short	(.L_24 - .L_23)
.L_23:
        /*0070*/ 	.word	0x00000008
.L_24:


//--------------------- .nv.callgraph             --------------------------
	.section	.nv.callgraph,"",@"SHT_CUDA_CALLGRAPH"
	.align	4
	.sectionentsize	8
	.align		4
        /*0000*/ 	.word	0x00000000
	.align		4
        /*0004*/ 	.word	0xffffffff
	.align		4
        /*0008*/ 	.word	0x00000000
	.align		4
        /*000c*/ 	.word	0xfffffffe
	.align		4
        /*0010*/ 	.word	0x00000000
	.align		4
        /*0014*/ 	.word	0xfffffffd
	.align		4
        /*0018*/ 	.word	0x00000000
	.align		4
        /*001c*/ 	.word	0xfffffffc


//--------------------- .nv.constant4             --------------------------
	.section	.nv.constant4,"a",@progbits
	.align	8
	.align		8
.nv.constant4:
        /*0000*/ 	.dword	_$_str


//--------------------- .text.triton_poi_fused_add_arange_div_nll_loss_forward_2 --------------------------
	.section	.text.triton_poi_fused_add_arange_div_nll_loss_forward_2,"ax",@progbits
	.align	128
        .global         triton_poi_fused_add_arange_div_nll_loss_forward_2
        .type           triton_poi_fused_add_arange_div_nll_loss_forward_2,@function
        .size           triton_poi_fused_add_arange_div_nll_loss_forward_2,(.L_x_1 - triton_poi_fused_add_arange_div_nll_loss_forward_2)
        .other          triton_poi_fused_add_arange_div_nll_loss_forward_2,@"STO_CUDA_ENTRY STV_DEFAULT"
triton_poi_fused_add_arange_div_nll_loss_forward_2:
.text.triton_poi_fused_add_arange_div_nll_loss_forward_2:
[----:B------:R-:W0:Y:S08]  /*0000*/  LDC R1, c[0x0][0x28] ;  /* 0x00000a00ff017b82 */ /* 0x000e300000000800 */
[----:B------:R-:W1:Y:S01]  /*0010*/  LDC.64 R4, c[0x0][0x218] ;  /* 0x00008600ff047b82 */ /* 0x000e620000000a00 */
[----:B------:R-:W-:Y:S02]  /*0020*/  ULDC.64 UR4, c[0x0][0x208] ;  /* 0x0000820000047ab9 */ /* 0x000fe40000000a00 */
[----:B-1----:R-:W2:Y:S04]  /*0030*/  LDG.E R7, desc[UR4][R4.64] ;  /* 0x0000000404077981 */ /* 0x002ea8000c1e1900 */
[----:B------:R-:W3:Y:S04]  /*0040*/  LDG.E R9, desc[UR4][R4.64+0x4] ;  /* 0x0000040404097981 */ /* 0x000ee8000c1e1900 */
[----:B------:R-:W4:Y:S04]  /*0050*/  LDG.E R17, desc[UR4][R4.64+0x8] ;  /* 0x0000080404117981 */ /* 0x000f28000c1e1900 */
[----:B------:R-:W5:Y:S04]  /*0060*/  LDG.E R28, desc[UR4][R4.64+0xc] ;  /* 0x00000c04041c7981 */ /* 0x000f68000c1e1900 */
        /* <DEDUP_REMOVED lines=9> */
[----:B------:R-:W5:Y:S01]  /*0100*/  LDG.E R25, desc[UR4][R4.64+0x34] ;  /* 0x0000340404197981 */ /* 0x000f62000c1e1900 */
[----:B------:R-:W1:Y:S03]  /*0110*/  LDC.64 R2, c[0x0][0x220] ;  /* 0x00008800ff027b82 */ /* 0x000e660000000a00 */
[----:B------:R-:W5:Y:S04]  /*0120*/  LDG.E R24, desc[UR4][R4.64+0x38] ;  /* 0x0000380404187981 */ /* 0x000f68000c1e1900 */
[----:B------:R-:W5:Y:S04]  /*0130*/  LDG.E R22, desc[UR4][R4.64+0x3c] ;  /* 0x00003c0404167981 */ /* 0x000f68000c1e1900 */
[----:B------:R-:W5:Y:S04]  /*0140*/  LDG.E.EL R14, desc[UR4][R4.64+0x14] ;  /* 0x00001404040e7981 */ /* 0x000f68000c2e1900 */
[----:B------:R-:W5:Y:S04]  /*0150*/  LDG.E.EL R10, desc[UR4][R4.64] ;  /* 0x00000004040a7981 */ /* 0x000f68000c2e1900 */
[----:B-1----:R-:W5:Y:S04]  /*0160*/  LDG.E R23, desc[UR4][R2.64+0x4] ;  /* 0x0000040402177981 */ /* 0x002f68000c1e1900 */
        /* <DEDUP_REMOVED lines=12> */
[----:B--2---:R-:W-:-:S03]  /*0230*/  FMUL R36, R7, 1.4426950216293334961 ;  /* 0x3fb8aa3b07247820 */ /* 0x004fc60000400000 */
[----:B------:R-:W2:Y:S01]  /*0240*/  LDG.E R7, desc[UR4][R2.64+0x34] ;  /* 0x0000340402077981 */ /* 0x000ea2000c1e1900 */
[----:B---3--:R-:W-:-:S03]  /*0250*/  FMUL R37, R9, 1.4426950216293334961 ;  /* 0x3fb8aa3b09257820 */ /* 0x008fc60000400000 */
[----:B------:R-:W3:Y:S01]  /*0260*/  LDG.E R9, desc[UR4][R2.64+0x38] ;  /* 0x0000380402097981 */ /* 0x000ee2000c1e1900 */
[----:B----4-:R-:W-:-:S03]  /*0270*/  FMUL R38, R17, 1.4426950216293334961 ;  /* 0x3fb8aa3b11267820 */ /* 0x010fc60000400000 */
[----:B------:R-:W4:Y:S01]  /*0280*/  LDG.E R17, desc[UR4][R2.64+0x3c] ;  /* 0x00003c0402117981 */ /* 0x000f22000c1e1900 */
[----:B------:R-:W-:Y:S02]  /*0290*/  FSETP.GEU.AND P0, PT, R36, -126, PT ;  /* 0xc2fc00002400780b */ /* 0x000fe40003f0e000 */
[----:B------:R-:W-:Y:S01]  /*02a0*/  FSETP.GEU.AND P6, PT, R37, -126, PT ;  /* 0xc2fc00002500780b */ /* 0x000fe20003fce000 */
[----:B-----5:R-:W-:Y:S01]  /*02b0*/  FMUL R28, R28, 1.4426950216293334961 ;  /* 0x3fb8aa3b1c1c7820 */ /* 0x020fe20000400000 */
[----:B------:R-:W-:Y:S01]  /*02c0*/  FSETP.GEU.AND P4, PT, R38, -126, PT ;  /* 0xc2fc00002600780b */ /* 0x000fe20003f8e000 */
[----:B------:R-:W-:-:S03]  /*02d0*/  FMUL R40, R29, 1.4426950216293334961 ;  /* 0x3fb8aa3b1d287820 */ /* 0x000fc60000400000 */
[----:B------:R-:W-:Y:S01]  /*02e0*/  FSETP.GEU.AND P5, PT, R28, -126, PT ;  /* 0xc2fc00001c00780b */ /* 0x000fe20003fae000 */
[----:B------:R-:W-:-:S04]  /*02f0*/  FMUL R30, R30, 1.4426950216293334961 ;  /* 0x3fb8aa3b1e1e7820 */ /* 0x000fc80000400000 */
[----:B------:R-:W-:Y:S02]  /*0300*/  @!P0 FMUL R36, R36, 0.5 ;  /* 0x3f00000024248820 */ /* 0x000fe40000400000 */
[----:B------:R-:W-:Y:S01]  /*0310*/  @!P6 FMUL R37, R37, 0.5 ;  /* 0x3f0000002525e820 */ /* 0x000fe20000400000 */
[----:B------:R-:W-:Y:S01]  /*0320*/  FSETP.GEU.AND P3, PT, R40, -126, PT ;  /* 0xc2fc00002800780b */ /* 0x000fe20003f6e000 */
[----:B------:R-:W-:Y:S02]  /*0330*/  @!P4 FMUL R38, R38, 0.5 ;  /* 0x3f0000002626c820 */ /* 0x000fe40000400000 */
[----:B------:R-:W1:Y:S01]  /*0340*/  MUFU.EX2 R36, R36 ;  /* 0x0000002400247308 */ /* 0x000e620000000800 */
[----:B------:R-:W-:Y:S01]  /*0350*/  FMUL R41, R31, 1.4426950216293334961 ;  /* 0x3fb8aa3b1f297820 */ /* 0x000fe20000400000 */
[----:B------:R-:W-:Y:S01]  /*0360*/  FSETP.GEU.AND P2, PT, R30, -126, PT ;  /* 0xc2fc00001e00780b */ /* 0x000fe20003f4e000 */
[----:B------:R-:W-:-:S05]  /*0370*/  @!P5 FMUL R28, R28, 0.5 ;  /* 0x3f0000001c1cd820 */ /* 0x000fca0000400000 */
[----:B------:R-:W5:Y:S01]  /*0380*/  MUFU.EX2 R37, R37 ;  /* 0x0000002500257308 */ /* 0x000f620000000800 */
[----:B------:R-:W-:Y:S01]  /*0390*/  FSETP.GEU.AND P1, PT, R41, -126, PT ;  /* 0xc2fc00002900780b */ /* 0x000fe20003f2e000 */
[----:B------:R-:W-:-:S06]  /*03a0*/  @!P3 FMUL R40, R40, 0.5 ;  /* 0x3f0000002828b820 */ /* 0x000fcc0000400000 */
[----:B------:R-:W5:Y:S01]  /*03b0*/  MUFU.EX2 R29, R38 ;  /* 0x00000026001d7308 */ /* 0x000f620000000800 */
[----:B------:R-:W-:Y:S01]  /*03c0*/  FMUL R42, R32, 1.4426950216293334961 ;  /* 0x3fb8aa3b202a7820 */ /* 0x000fe20000400000 */
[----:B-1----:R-:W-:-:S06]  /*03d0*/  @!P0 FMUL R36, R36, R36 ;  /* 0x0000002424248220 */ /* 0x002fcc0000400000 */
[----:B------:R-:W1:Y:S01]  /*03e0*/  MUFU.EX2 R39, R28 ;  /* 0x0000001c00277308 */ /* 0x000e620000000800 */
[----:B------:R-:W-:Y:S01]  /*03f0*/  @!P2 FMUL R30, R30, 0.5 ;  /* 0x3f0000001e1ea820 */ /* 0x000fe20000400000 */
[----:B0----5:R-:W-:Y:S01]  /*0400*/  @!P6 FMUL R37, R37, R37 ;  /* 0x000000252525e220 */ /* 0x021fe20000400000 */
[----:B------:R-:W-:Y:S01]  /*0410*/  FSETP.GEU.AND P0, PT, R42, -126, PT ;  /* 0xc2fc00002a00780b */ /* 0x000fe20003f0e000 */
[----:B------:R-:W-:-:S04]  /*0420*/  @!P1 FMUL R41, R41, 0.5 ;  /* 0x3f00000029299820 */ /* 0x000fc80000400000 */
[----:B------:R-:W0:Y:S01]  /*0430*/  MUFU.EX2 R40, R40 ;  /* 0x0000002800287308 */ /* 0x000e220000000800 */
[----:B------:R-:W-:Y:S01]  /*0440*/  FADD R36, R36, R37 ;  /* 0x0000002524247221 */ /* 0x000fe20000000000 */
[----:B------:R-:W-:-:S06]  /*0450*/  @!P4 FMUL R29, R29, R29 ;  /* 0x0000001d1d1dc220 */ /* 0x000fcc0000400000 */
[----:B------:R-:W5:Y:S01]  /*0460*/  MUFU.EX2 R31, R30 ;  /* 0x0000001e001f7308 */ /* 0x000f620000000800 */
[----:B------:R-:W-:Y:S01]  /*0470*/  FADD R36, R36, R29 ;  /* 0x0000001d24247221 */ /* 0x000fe20000000000 */
[----:B-1----:R-:W-:Y:S01]  /*0480*/  @!P5 FMUL R39, R39, R39 ;  /* 0x000000272727d220 */ /* 0x002fe20000400000 */
[----:B------:R-:W-:-:S05]  /*0490*/  @!P0 FMUL R42, R42, 0.5 ;  /* 0x3f0000002a2a8820 */ /* 0x000fca0000400000 */
[----:B------:R-:W1:Y:S01]  /*04a0*/  MUFU.EX2 R32, R41 ;  /* 0x0000002900207308 */ /* 0x000e620000000800 */
[----:B------:R-:W-:Y:S01]  /*04b0*/  FADD R28, R36, R39 ;  /* 0x00000027241c7221 */ /* 0x000fe20000000000 */
[----:B0-----:R-:W-:-:S04]  /*04c0*/  @!P3 FMUL R40, R40, R40 ;  /* 0x000000282828b220 */ /* 0x001fc80000400000 */
[----:B------:R-:W-:Y:S02]  /*04d0*/  FSETP.GEU.AND P3, PT, R28, 1.175494350822287508e-38, PT ;  /* 0x008000001c00780b */ /* 0x000fe40003f6e000 */
[----:B------:R-:W0:Y:S01]  /*04e0*/  MUFU.EX2 R30, R42 ;  /* 0x0000002a001e7308 */ /* 0x000e220000000800 */
[----:B-----5:R-:W-:Y:S01]  /*04f0*/  @!P2 FMUL R31, R31, R31 ;  /* 0x0000001f1f1fa220 */ /* 0x020fe20000400000 */
[----:B------:R-:W-:Y:S01]  /*0500*/  FMUL R33, R33, 1.4426950216293334961 ;  /* 0x3fb8aa3b21217820 */ /* 0x000fe20000400000 */
[----:B------:R-:W-:Y:S02]  /*0510*/  FMUL R34, R34, 1.4426950216293334961 ;  /* 0x3fb8aa3b22227820 */ /* 0x000fe40000400000 */
[----:B------:R-:W-:Y:S01]  /*0520*/  FADD R31, R40, R31 ;  /* 0x0000001f281f7221 */ /* 0x000fe20000000000 */
[----:B-1----:R-:W-:Y:S01]  /*0530*/  @!P1 FMUL R32, R32, R32 ;  /* 0x0000002020209220 */ /* 0x002fe20000400000 */
[----:B------:R-:W-:-:S03]  /*0540*/  FSETP.GEU.AND P4, PT, R33, -126, PT ;  /* 0xc2fc00002100780b */ /* 0x000fc60003f8e000 */
[----:B------:R-:W-:Y:S01]  /*0550*/  FADD R31, R31, R32 ;  /* 0x000000201f1f7221 */ /* 0x000fe20000000000 */
[----:B------:R-:W-:Y:S01]  /*0560*/  FMUL R32, R35, 1.4426950216293334961 ;  /* 0x3fb8aa3b23207820 */ /* 0x000fe20000400000 */
[----:B------:R-:W-:Y:S01]  /*0570*/  FSETP.GEU.AND P2, PT, R34, -126, PT ;  /* 0xc2fc00002200780b */ /* 0x000fe20003f4e000 */
[----:B------:R-:W-:Y:S01]  /*0580*/  @!P3 FMUL R28, R28, 8388608 ;  /* 0x4b0000001c1cb820 */ /* 0x000fe20000400000 */
[----:B0-----:R-:W-:Y:S01]  /*0590*/  @!P0 FMUL R30, R30, R30 ;  /* 0x0000001e1e1e8220 */ /* 0x001fe20000400000 */
[----:B------:R-:W-:Y:S01]  /*05a0*/  FMUL R37, R27, 1.4426950216293334961 ;  /* 0x3fb8aa3b1b257820 */ /* 0x000fe20000400000 */
[----:B------:R-:W-:Y:S02]  /*05b0*/  FSETP.GEU.AND P0, PT, R32, -126, PT ;  /* 0xc2fc00002000780b */ /* 0x000fe40003f0e000 */
[----:B------:R-:W-:Y:S01]  /*05c0*/  IADD3 R27, R28, -0x3f2aaaab, RZ ;  /* 0xc0d555551c1b7810 */ /* 0x000fe20007ffe0ff */
[----:B------:R-:W-:-:S03]  /*05d0*/  FADD R30, R31, R30 ;  /* 0x0000001e1f1e7221 */ /* 0x000fc60000000000 */
[----:B------:R-:W-:Y:S01]  /*05e0*/  LOP3.LUT R31, R27, 0xff800000, RZ, 0xc0, !PT ;  /* 0xff8000001b1f7812 */ /* 0x000fe200078ec0ff */
[----:B------:R-:W-:Y:S01]  /*05f0*/  @!P4 FMUL R33, R33, 0.5 ;  /* 0x3f0000002121c820 */ /* 0x000fe20000400000 */
[----:B------:R-:W-:Y:S01]  /*0600*/  HFMA2.MMA R27, -RZ, RZ, 1.5048828125, 33.21875 ;  /* 0x3e055027ff1b7435 */ /* 0x000fe200000001ff */
[----:B------:R-:W-:Y:S01]  /*0610*/  @!P2 FMUL R34, R34, 0.5 ;  /* 0x3f0000002222a820 */ /* 0x000fe20000400000 */
[----:B------:R-:W-:Y:S02]  /*0620*/  IADD3 R29, R28, -R31, RZ ;  /* 0x8000001f1c1d7210 */ /* 0x000fe40007ffe0ff */
[----:B------:R-:W-:Y:S01]  /*0630*/  FSETP.GEU.AND P1, PT, R30, 1.175494350822287508e-38, PT ;  /* 0x008000001e00780b */ /* 0x000fe20003f2e000 */
[----:B------:R-:W-:Y:S01]  /*0640*/  @!P0 FMUL R32, R32, 0.5 ;  /* 0x3f00000020208820 */ /* 0x000fe20000400000 */
[----:B------:R-:W0:Y:S01]  /*0650*/  MUFU.EX2 R33, R33 ;  /* 0x0000002100217308 */ /* 0x000e220000000800 */
[----:B------:R-:W-:-:S07]  /*0660*/  FADD R36, R29, -1 ;  /* 0xbf8000001d247421 */ /* 0x000fce0000000000 */
[----:B------:R-:W1:Y:S01]  /*0670*/  MUFU.EX2 R34, R34 ;  /* 0x0000002200227308 */ /* 0x000e620000000800 */
[----:B------:R-:W-:Y:S01]  /*0680*/  FFMA.FTZ R29, R36, -R27, 0.14084610342979431152 ;  /* 0x3e1039f6241d7423 */ /* 0x000fe2000001081b */
[----:B------:R-:W-:Y:S01]  /*0690*/  FSETP.GEU.AND P5, PT, R37, -126, PT ;  /* 0xc2fc00002500780b */ /* 0x000fe20003fae000 */
[----:B------:R-:W-:-:S05]  /*06a0*/  @!P1 FMUL R30, R30, 8388608 ;  /* 0x4b0000001e1e9820 */ /* 0x000fca0000400000 */
[----:B------:R-:W5:Y:S01]  /*06b0*/  MUFU.EX2 R32, R32 ;  /* 0x0000002000207308 */ /* 0x000f620000000800 */
[----:B------:R-:W-:Y:S01]  /*06c0*/  FFMA.FTZ R29, R36, R29, -0.12148627638816833496 ;  /* 0xbdf8cdcc241d7423 */ /* 0x000fe2000001001d */
[----:B------:R-:W-:-:S03]  /*06d0*/  IADD3 R35, R30, -0x3f2aaaab, RZ ;  /* 0xc0d555551e237810 */ /* 0x000fc60007ffe0ff */
[----:B------:R-:W-:Y:S01]  /*06e0*/  FFMA.FTZ R29, R36, R29, 0.13980610668659210205 ;  /* 0x3e0f2955241d7423 */ /* 0x000fe2000001001d */
[----:B0-----:R-:W-:Y:S01]  /*06f0*/  @!P4 FMUL R33, R33, R33 ;  /* 0x000000212121c220 */ /* 0x001fe20000400000 */
[----:B-1----:R-:W-:Y:S02]  /*0700*/  @!P2 FMUL R34, R34, R34 ;  /* 0x000000222222a220 */ /* 0x002fe40000400000 */
[C---:B------:R-:W-:Y:S01]  /*0710*/  FFMA.FTZ R29, R36.reuse, R29, -0.16684235632419586182 ;  /* 0xbe2ad8b9241d7423 */ /* 0x040fe2000001001d */
[----:B------:R-:W-:Y:S01]  /*0720*/  LOP3.LUT R35, R35, 0xff800000, RZ, 0xc0, !PT ;  /* 0xff80000023237812 */ /* 0x000fe200078ec0ff */
[----:B------:R-:W-:Y:S02]  /*0730*/  FADD R33, R33, R34 ;  /* 0x0000002221217221 */ /* 0x000fe40000000000 */
[----:B------:R-:W-:Y:S01]  /*0740*/  FFMA.FTZ R29, R36, R29, 0.20012299716472625732 ;  /* 0x3e4ced0b241d7423 */ /* 0x000fe2000001001d */
[----:B-----5:R-:W-:Y:S01]  /*0750*/  @!P0 FMUL R32, R32, R32 ;  /* 0x0000002020208220 */ /* 0x020fe20000400000 */
[----:B------:R-:W-:Y:S01]  /*0760*/  IADD3 R34, R30, -R35, RZ ;  /* 0x800000231e227210 */ /* 0x000fe20007ffe0ff */
[----:B------:R-:W-:-:S02]  /*0770*/  @!P5 FMUL R37, R37, 0.5 ;  /* 0x3f0000002525d820 */ /* 0x000fc40000400000 */
[----:B------:R-:W-:Y:S01]  /*0780*/  FADD R38, R33, R32 ;  /* 0x0000002021267221 */ /* 0x000fe20000000000 */
[----:B------:R-:W-:Y:S01]  /*0790*/  FFMA.FTZ R33, R36, R29, -0.24999669194221496582 ;  /* 0xbe7fff2224217423 */ /* 0x000fe2000001001d */
[----:B------:R0:W1:Y:S01]  /*07a0*/  MUFU.EX2 R43, R37 ;  /* 0x00000025002b7308 */ /* 0x0000620000000800 */
[----:B------:R-:W-:Y:S01]  /*07b0*/  FADD R34, R34, -1 ;  /* 0xbf80000022227421 */ /* 0x000fe20000000000 */
[----:B------:R-:W-:Y:S01]  /*07c0*/  FSEL R32, RZ, -23, P3 ;  /* 0xc1b80000ff207808 */ /* 0x000fe20001800000 */
[----:B------:R-:W5:Y:S02]  /*07d0*/  LDG.E.EL R29, desc[UR4][R2.64] ;  /* 0x00000004021d7981 */ /* 0x000f64000c2e1900 */
[----:B------:R-:W-:Y:S01]  /*07e0*/  FFMA.FTZ R39, R34, -R27, 0.14084610342979431152 ;  /* 0x3e1039f622277423 */ /* 0x000fe2000001081b */
[----:B0-----:R-:W-:-:S03]  /*07f0*/  FFMA.FTZ R37, R36, R33, 0.33333182334899902344 ;  /* 0x3eaaaa7824257423 */ /* 0x001fc60000010021 */
[----:B------:R-:W-:Y:S01]  /*0800*/  FFMA.FTZ R41, R34, R39, -0.12148627638816833496 ;  /* 0xbdf8cdcc22297423 */ /* 0x000fe20000010027 */
[----:B------:R-:W-:Y:S01]  /*0810*/  FFMA.FTZ R37, R36, R37, -0.5 ;  /* 0xbf00000024257423 */ /* 0x000fe20000010025 */
[----:B------:R-:W-:-:S03]  /*0820*/  I2FP.F32.S32 R33, R31 ;  /* 0x0000001f00217245 */ /* 0x000fc60000201400 */
[C---:B------:R-:W-:Y:S02]  /*0830*/  FMUL R39, R36.reuse, R37 ;  /* 0x0000002524277220 */ /* 0x040fe40000400000 */
[----:B------:R-:W-:Y:S02]  /*0840*/  FFMA.FTZ R37, R33, 1.1920928955078125e-07, R32 ;  /* 0x3400000021257823 */ /* 0x000fe40000010020 */
[----:B------:R-:W-:Y:S01]  /*0850*/  FFMA.FTZ R36, R36, R39, R36 ;  /* 0x0000002724247223 */ /* 0x000fe20000010024 */
[----:B------:R-:W5:Y:S03]  /*0860*/  LDG.E.EL R32, desc[UR4][R2.64+0x14] ;  /* 0x0000140402207981 */ /* 0x000f66000c2e1900 */
[----:B------:R-:W-:Y:S01]  /*0870*/  FFMA.FTZ R37, R37, 0.69314718246459960938, R36 ;  /* 0x3f31721825257823 */ /* 0x000fe20000010024 */
[----:B------:R-:W-:Y:S01]  /*0880*/  FMUL R40, R25, 1.4426950216293334961 ;  /* 0x3fb8aa3b19287820 */ /* 0x000fe20000400000 */
[----:B------:R-:W5:Y:S01]  /*0890*/  LDG.E.EL R36, desc[UR4][R2.64+0x28] ;  /* 0x0000280402247981 */ /* 0x000f62000c2e1900 */
[----:B------:R-:W-:-:S03]  /*08a0*/  FMUL R39, R26, 1.4426950216293334961 ;  /* 0x3fb8aa3b1a277820 */ /* 0x000fc60000400000 */
[----:B------:R-:W5:Y:S04]  /*08b0*/  LDG.E.EL R33, desc[UR4][R4.64+0x28] ;  /* 0x0000280404217981 */ /* 0x000f68000c2e1900 */
[----:B------:R0:W5:Y:S04]  /*08c0*/  LDG.E.EL R26, desc[UR4][R4.64+0x3c] ;  /* 0x00003c04041a7981 */ /* 0x000168000c2e1900 */
[----:B------:R0:W5:Y:S01]  /*08d0*/  LDG.E.EL R25, desc[UR4][R2.64+0x3c] ;  /* 0x00003c0402197981 */ /* 0x000162000c2e1900 */
[----:B-1----:R-:W-:-:S04]  /*08e0*/  @!P5 FMUL R43, R43, R43 ;  /* 0x0000002b2b2bd220 */ /* 0x002fc80000400000 */
[----:B------:R-:W-:-:S05]  /*08f0*/  FADD R31, R38, R43 ;  /* 0x0000002b261f7221 */ /* 0x000fca0000000000 */
[----:B------:R-:W-:Y:S02]  /*0900*/  FSETP.GEU.AND P0, PT, R31, 1.175494350822287508e-38, PT ;  /* 0x008000001f00780b */ /* 0x000fe40003f0e000 */
[----:B------:R-:W-:-:S11]  /*0910*/  ISETP.GE.U32.AND P6, PT, R28, 0x7f800000, PT ;  /* 0x7f8000001c00780c */ /* 0x000fd60003fc6070 */
[----:B------:R-:W-:-:S05]  /*0920*/  @!P0 FMUL R31, R31, 8388608 ;  /* 0x4b0000001f1f8820 */ /* 0x000fca0000400000 */
[----:B0-----:R-:W-:Y:S02]  /*0930*/  IADD3 R4, R31, -0x3f2aaaab, RZ ;  /* 0xc0d555551f047810 */ /* 0x001fe40007ffe0ff */
[----:B------:R-:W-:Y:S02]  /*0940*/  FSEL R38, RZ, -23, P1 ;  /* 0xc1b80000ff267808 */ /* 0x000fe40000800000 */
[----:B------:R-:W-:Y:S02]  /*0950*/  LOP3.LUT R4, R4, 0xff800000, RZ, 0xc0, !PT ;  /* 0xff80000004047812 */ /* 0x000fe400078ec0ff */
[----:B------:R-:W-:Y:S02]  /*0960*/  I2FP.F32.S32 R35, R35 ;  /* 0x0000002300237245 */ /* 0x000fe40000201400 */
[----:B------:R-:W-:Y:S01]  /*0970*/  IADD3 R5, R31, -R4, RZ ;  /* 0x800000041f057210 */ /* 0x000fe20007ffe0ff */
[----:B------:R-:W-:Y:S02]  /*0980*/  FFMA.FTZ R41, R34, R41, 0.13980610668659210205 ;  /* 0x3e0f295522297423 */ /* 0x000fe40000010029 */
[----:B------:R-:W-:Y:S01]  /*0990*/  FFMA.FTZ R35, R35, 1.1920928955078125e-07, R38 ;  /* 0x3400000023237823 */ /* 0x000fe20000010026 */
[----:B------:R-:W-:Y:S01]  /*09a0*/  FMUL R38, R24, 1.4426950216293334961 ;  /* 0x3fb8aa3b18267820 */ /* 0x000fe20000400000 */
[----:B------:R-:W-:Y:S01]  /*09b0*/  FSETP.GEU.AND P4, PT, R39, -126, PT ;  /* 0xc2fc00002700780b */ /* 0x000fe20003f8e000 */
[----:B------:R-:W-:Y:S01]  /*09c0*/  FADD R24, R5, -1 ;  /* 0xbf80000005187421 */ /* 0x000fe20000000000 */
[----:B------:R-:W-:Y:S01]  /*09d0*/  FSETP.GEU.AND P2, PT, R40, -126, PT ;  /* 0xc2fc00002800780b */ /* 0x000fe20003f4e000 */
[----:B------:R-:W-:Y:S01]  /*09e0*/  FFMA.FTZ R41, R34, R41, -0.16684235632419586182 ;  /* 0xbe2ad8b922297423 */ /* 0x000fe20000010029 */
[----:B------:R-:W-:Y:S01]  /*09f0*/  @P6 MOV R5, 0x7f800000 ;  /* 0x7f80000000056802 */ /* 0x000fe20000000f00 */
[----:B------:R-:W-:Y:S01]  /*0a00*/  FMUL R22, R22, 1.4426950216293334961 ;  /* 0x3fb8aa3b16167820 */ /* 0x000fe20000400000 */
[----:B------:R-:W-:Y:S01]  /*0a10*/  FSETP.GEU.AND P3, PT, R38, -126, PT ;  /* 0xc2fc00002600780b */ /* 0x000fe20003f6e000 */
[----:B------:R-:W-:-:S02]  /*0a20*/  FFMA.FTZ R41, R34, R41, 0.20012299716472625732 ;  /* 0x3e4ced0b22297423 */ /* 0x000fc40000010029 */
[----:B------:R-:W-:Y:S01]  /*0a30*/  @P6 FFMA.FTZ R37, R28, R5, +INF ;  /* 0x7f8000001c256423 */ /* 0x000fe20000010005 */
[----:B------:R-:W-:Y:S01]  /*0a40*/  FSETP.GEU.AND P6, PT, R22, -126, PT ;  /* 0xc2fc00001600780b */ /* 0x000fe20003fce000 */
[----:B------:R-:W-:Y:S01]  /*0a50*/  FFMA.FTZ R41, R34, R41, -0.24999669194221496582 ;  /* 0xbe7fff2222297423 */ /* 0x000fe20000010029 */
[----:B------:R-:W-:Y:S01]  /*0a60*/  FFMA.FTZ R3, R24, -R27, 0.14084610342979431152 ;  /* 0x3e1039f618037423 */ /* 0x000fe2000001081b */
[----:B------:R-:W-:Y:S02]  /*0a70*/  @!P4 FMUL R39, R39, 0.5 ;  /* 0x3f0000002727c820 */ /* 0x000fe40000400000 */
[----:B------:R-:W-:Y:S01]  /*0a80*/  @!P2 FMUL R40, R40, 0.5 ;  /* 0x3f0000002828a820 */ /* 0x000fe20000400000 */
[----:B------:R-:W-:Y:S01]  /*0a90*/  FFMA.FTZ R41, R34, R41, 0.33333182334899902344 ;  /* 0x3eaaaa7822297423 */ /* 0x000fe20000010029 */
[----:B------:R-:W-:Y:S01]  /*0aa0*/  FFMA.FTZ R3, R24, R3, -0.12148627638816833496 ;  /* 0xbdf8cdcc18037423 */ /* 0x000fe20000010003 */
[----:B------:R-:W-:Y:S01]  /*0ab0*/  ISETP.GE.U32.AND P1, PT, R30, 0x7f800000, PT ;  /* 0x7f8000001e00780c */ /* 0x000fe20003f26070 */
[----:B------:R-:W-:Y:S01]  /*0ac0*/  @!P3 FMUL R38, R38, 0.5 ;  /* 0x3f0000002626b820 */ /* 0x000fe20000400000 */
[----:B------:R-:W-:Y:S01]  /*0ad0*/  FFMA.FTZ R41, R34, R41, -0.5 ;  /* 0xbf00000022297423 */ /* 0x000fe20000010029 */
[----:B------:R-:W0:Y:S01]  /*0ae0*/  MUFU.EX2 R39, R39 ;  /* 0x0000002700277308 */ /* 0x000e220000000800 */
[----:B------:R-:W-:Y:S01]  /*0af0*/  FFMA.FTZ R3, R24, R3, 0.13980610668659210205 ;  /* 0x3e0f295518037423 */ /* 0x000fe20000010003 */
[----:B------:R-:W-:Y:S01]  /*0b00*/  @!P6 FMUL R22, R22, 0.5 ;  /* 0x3f0000001616e820 */ /* 0x000fe20000400000 */
[----:B------:R-:W-:-:S05]  /*0b10*/  FMUL R41, R34, R41 ;  /* 0x0000002922297220 */ /* 0x000fca0000400000 */
[----:B------:R-:W1:Y:S01]  /*0b20*/  MUFU.EX2 R40, R40 ;  /* 0x0000002800287308 */ /* 0x000e620000000800 */
[----:B------:R-:W-:Y:S01]  /*0b30*/  FFMA.FTZ R3, R24, R3, -0.16684235632419586182 ;  /* 0xbe2ad8b918037423 */ /* 0x000fe20000010003 */
[----:B------:R-:W-:-:S06]  /*0b40*/  FFMA.FTZ R34, R34, R41, R34 ;  /* 0x0000002922227223 */ /* 0x000fcc0000010022 */
[----:B------:R-:W1:Y:S01]  /*0b50*/  MUFU.EX2 R38, R38 ;  /* 0x0000002600267308 */ /* 0x000e620000000800 */
[----:B------:R-:W-:Y:S01]  /*0b60*/  FFMA.FTZ R3, R24, R3, 0.20012299716472625732 ;  /* 0x3e4ced0b18037423 */ /* 0x000fe20000010003 */
[----:B------:R-:W-:Y:S01]  /*0b70*/  FFMA.FTZ R2, R35, 0.69314718246459960938, R34 ;  /* 0x3f31721823027823 */ /* 0x000fe20000010022 */
[----:B------:R-:W-:Y:S01]  /*0b80*/  FMUL R23, R23, 1.4426950216293334961 ;  /* 0x3fb8aa3b17177820 */ /* 0x000fe20000400000 */
[----:B------:R-:W-:-:S04]  /*0b90*/  @P1 MOV R35, 0x7f800000 ;  /* 0x7f80000000231802 */ /* 0x000fc80000000f00 */
[----:B------:R-:W2:Y:S01]  /*0ba0*/  MUFU.EX2 R22, R22 ;  /* 0x0000001600167308 */ /* 0x000ea20000000800 */
[----:B------:R-:W-:Y:S01]  /*0bb0*/  FFMA.FTZ R3, R24, R3, -0.24999669194221496582 ;  /* 0xbe7fff2218037423 */ /* 0x000fe20000010003 */
[----:B------:R-:W-:Y:S01]  /*0bc0*/  FMUL R21, R21, 1.4426950216293334961 ;  /* 0x3fb8aa3b15157820 */ /* 0x000fe20000400000 */
[----:B0-----:R-:W-:Y:S01]  /*0bd0*/  @!P4 FMUL R39, R39, R39 ;  /* 0x000000272727c220 */ /* 0x001fe20000400000 */
[----:B-1----:R-:W-:Y:S01]  /*0be0*/  @!P2 FMUL R40, R40, R40 ;  /* 0x000000282828a220 */ /* 0x002fe20000400000 */
[----:B------:R-:W-:Y:S01]  /*0bf0*/  FFMA.FTZ R3, R24, R3, 0.33333182334899902344 ;  /* 0x3eaaaa7818037423 */ /* 0x000fe20000010003 */
[----:B------:R-:W-:Y:S01]  /*0c00*/  FSETP.GEU.AND P2, PT, R23, -126, PT ;  /* 0xc2fc00001700780b */ /* 0x000fe20003f4e000 */
[C---:B------:R-:W-:Y:S01]  /*0c10*/  @P1 FFMA.FTZ R2, R30.reuse, R35, +INF ;  /* 0x7f8000001e021423 */ /* 0x040fe20000010023 */
[----:B------:R-:W-:Y:S01]  /*0c20*/  FSETP.GEU.AND P1, PT, R21, -126, PT ;  /* 0xc2fc00001500780b */ /* 0x000fe20003f2e000 */
[----:B------:R-:W-:Y:S01]  /*0c30*/  FADD R39, R39, R40 ;  /* 0x0000002827277221 */ /* 0x000fe20000000000 */
[----:B------:R-:W-:Y:S01]  /*0c40*/  FSETP.NEU.AND P4, PT, R30, RZ, PT ;  /* 0x000000ff1e00720b */ /* 0x000fe20003f8d000 */
[----:B------:R-:W-:Y:S01]  /*0c50*/  @!P3 FMUL R38, R38, R38 ;  /* 0x000000262626b220 */ /* 0x000fe20000400000 */
[----:B------:R-:W-:Y:S01]  /*0c60*/  FMUL R30, R19, 1.4426950216293334961 ;  /* 0x3fb8aa3b131e7820 */ /* 0x000fe20000400000 */
[----:B------:R-:W-:Y:S01]  /*0c70*/  FFMA.FTZ R5, R24, R3, -0.5 ;  /* 0xbf00000018057423 */ /* 0x000fe20000010003 */
[----:B------:R-:W-:Y:S01]  /*0c80*/  FSETP.NEU.AND P5, PT, R28, RZ, PT ;  /* 0x000000ff1c00720b */ /* 0x000fe20003fad000 */
[----:B------:R-:W-:Y:S01]  /*0c90*/  FMUL R18, R18, 1.4426950216293334961 ;  /* 0x3fb8aa3b12127820 */ /* 0x000fe20000400000 */
[----:B------:R-:W-:-:S02]  /*0ca0*/  FSEL R3, RZ, -23, P0 ;  /* 0xc1b80000ff037808 */ /* 0x000fc40000000000 */
[----:B------:R-:W-:Y:S01]  /*0cb0*/  I2FP.F32.S32 R4, R4 ;  /* 0x0000000400047245 */ /* 0x000fe20000201400 */
[----:B------:R-:W-:Y:S01]  /*0cc0*/  FADD R39, R39, R38 ;  /* 0x0000002627277221 */ /* 0x000fe20000000000 */
[----:B------:R-:W-:Y:S01]  /*0cd0*/  ISETP.GE.U32.AND P3, PT, R31, 0x7f800000, PT ;  /* 0x7f8000001f00780c */ /* 0x000fe20003f66070 */
[----:B--2---:R-:W-:Y:S01]  /*0ce0*/  @!P6 FMUL R22, R22, R22 ;  /* 0x000000161616e220 */ /* 0x004fe20000400000 */
[----:B------:R-:W-:Y:S01]  /*0cf0*/  FSETP.GEU.AND P6, PT, R30, -126, PT ;  /* 0xc2fc00001e00780b */ /* 0x000fe20003fce000 */
[----:B------:R-:W-:Y:S01]  /*0d00*/  FFMA.FTZ R3, R4, 1.1920928955078125e-07, R3 ;  /* 0x3400000004037823 */ /* 0x000fe20000010003 */
[----:B------:R-:W-:Y:S01]  /*0d10*/  FSEL R37, R37, -INF , P5 ;  /* 0xff80000025257808 */ /* 0x000fe20002800000 */
[----:B------:R-:W-:Y:S01]  /*0d20*/  FADD R4, R39, R22 ;  /* 0x0000001627047221 */ /* 0x000fe20000000000 */
[----:B------:R-:W-:Y:S01]  /*0d30*/  FSETP.GEU.AND P5, PT, R18, -126, PT ;  /* 0xc2fc00001200780b */ /* 0x000fe20003fae000 */
[----:B------:R-:W-:Y:S01]  /*0d40*/  @!P2 FMUL R23, R23, 0.5 ;  /* 0x3f0000001717a820 */ /* 0x000fe20000400000 */
[----:B------:R-:W-:Y:S01]  /*0d50*/  @!P1 FMUL R21, R21, 0.5 ;  /* 0x3f00000015159820 */ /* 0x000fe20000400000 */
[----:B------:R-:W-:Y:S01]  /*0d60*/  FMUL R5, R24, R5 ;  /* 0x0000000518057220 */ /* 0x000fe20000400000 */
[----:B------:R-:W-:-:S02]  /*0d70*/  FSEL R35, R2, -INF , P4 ;  /* 0xff80000002237808 */ /* 0x000fc40002000000 */
[----:B------:R-:W-:Y:S01]  /*0d80*/  FSETP.GEU.AND P4, PT, R4, 1.175494350822287508e-38, PT ;  /* 0x008000000400780b */ /* 0x000fe20003f8e000 */
[----:B------:R-:W-:Y:S01]  /*0d90*/  FMUL R28, R20, 1.4426950216293334961 ;  /* 0x3fb8aa3b141c7820 */ /* 0x000fe20000400000 */
[----:B------:R-:W-:Y:S01]  /*0da0*/  FFMA.FTZ R24, R24, R5, R24 ;  /* 0x0000000518187223 */ /* 0x000fe20000010018 */
[----:B------:R-:W0:Y:S01]  /*0db0*/  MUFU.EX2 R20, R21 ;  /* 0x0000001500147308 */ /* 0x000e220000000800 */
[----:B------:R-:W-:Y:S01]  /*0dc0*/  @P3 MOV R2, 0x7f800000 ;  /* 0x7f80000000023802 */ /* 0x000fe20000000f00 */
[----:B------:R-:W-:Y:S01]  /*0dd0*/  @!P6 FMUL R30, R30, 0.5 ;  /* 0x3f0000001e1ee820 */ /* 0x000fe20000400000 */
[----:B------:R-:W-:Y:S01]  /*0de0*/  FSETP.GEU.AND P0, PT, R28, -126, PT ;  /* 0xc2fc00001c00780b */ /* 0x000fe20003f0e000 */
[----:B------:R-:W-:-:S04]  /*0df0*/  FFMA.FTZ R3, R3, 0.69314718246459960938, R24 ;  /* 0x3f31721803037823 */ /* 0x000fc80000010018 */
[----:B------:R-:W1:Y:S01]  /*0e00*/  MUFU.EX2 R23, R23 ;  /* 0x0000001700177308 */ /* 0x000e620000000800 */
[----:B------:R-:W-:Y:S01]  /*0e10*/  FMUL R16, R16, 1.4426950216293334961 ;  /* 0x3fb8aa3b10107820 */ /* 0x000fe20000400000 */
[----:B------:R-:W-:Y:S01]  /*0e20*/  @!P5 FMUL R18, R18, 0.5 ;  /* 0x3f0000001212d820 */ /* 0x000fe20000400000 */
[----:B------:R-:W-:Y:S01]  /*0e30*/  @P3 FFMA.FTZ R3, R31, R2, +INF ;  /* 0x7f8000001f033423 */ /* 0x000fe20000010002 */
[----:B------:R-:W-:-:S04]  /*0e40*/  FMUL R2, R15, 1.4426950216293334961 ;  /* 0x3fb8aa3b0f027820 */ /* 0x000fc80000400000 */
[----:B------:R-:W2:Y:S01]  /*0e50*/  MUFU.EX2 R21, R30 ;  /* 0x0000001e00157308 */ /* 0x000ea20000000800 */
[----:B------:R-:W-:Y:S01]  /*0e60*/  FSETP.GEU.AND P3, PT, R16, -126, PT ;  /* 0xc2fc00001000780b */ /* 0x000fe20003f6e000 */
[----:B------:R-:W-:Y:S01]  /*0e70*/  @!P4 FMUL R4, R4, 8388608 ;  /* 0x4b0000000404c820 */ /* 0x000fe20000400000 */
[----:B------:R-:W-:Y:S01]  /*0e80*/  FSEL R5, RZ, -23, P4 ;  /* 0xc1b80000ff057808 */ /* 0x000fe20002000000 */
[----:B------:R-:W-:Y:S01]  /*0e90*/  FMUL R22, R12, 1.4426950216293334961 ;  /* 0x3fb8aa3b0c167820 */ /* 0x000fe20000400000 */
[----:B------:R-:W-:Y:S01]  /*0ea0*/  FSETP.GEU.AND P4, PT, R2, -126, PT ;  /* 0xc2fc00000200780b */ /* 0x000fe20003f8e000 */
[----:B------:R-:W-:Y:S02]  /*0eb0*/  FMUL R11, R11, 1.4426950216293334961 ;  /* 0x3fb8aa3b0b0b7820 */ /* 0x000fe40000400000 */
[----:B------:R-:W3:Y:S01]  /*0ec0*/  MUFU.EX2 R18, R18 ;  /* 0x0000001200127308 */ /* 0x000ee20000000800 */
[----:B0-----:R-:W-:Y:S01]  /*0ed0*/  @!P1 FMUL R20, R20, R20 ;  /* 0x0000001414149220 */ /* 0x001fe20000400000 */
[----:B-1----:R-:W-:Y:S01]  /*0ee0*/  @!P2 FMUL R23, R23, R23 ;  /* 0x000000171717a220 */ /* 0x002fe20000400000 */
[----:B------:R-:W-:Y:S01]  /*0ef0*/  FSETP.GEU.AND P1, PT, R22, -126, PT ;  /* 0xc2fc00001600780b */ /* 0x000fe20003f2e000 */
[----:B------:R-:W-:Y:S01]  /*0f00*/  @!P0 FMUL R28, R28, 0.5 ;  /* 0x3f0000001c1c8820 */ /* 0x000fe20000400000 */
[----:B------:R-:W-:Y:S01]  /*0f10*/  FSETP.GEU.AND P2, PT, R11, -126, PT ;  /* 0xc2fc00000b00780b */ /* 0x000fe20003f4e000 */
[----:B------:R-:W-:Y:S01]  /*0f20*/  FMUL R13, R13, 1.4426950216293334961 ;  /* 0x3fb8aa3b0d0d7820 */ /* 0x000fe20000400000 */
[----:B------:R-:W-:Y:S01]  /*0f30*/  FADD R35, -R14, R35 ;  /* 0x000000230e237221 */ /* 0x000fe20000000100 */
[----:B------:R-:W0:Y:S01]  /*0f40*/  MUFU.EX2 R19, R28 ;  /* 0x0000001c00137308 */ /* 0x000e220000000800 */
[----:B--2---:R-:W-:Y:S01]  /*0f50*/  @!P6 FMUL R21, R21, R21 ;  /* 0x000000151515e220 */ /* 0x004fe20000400000 */
[----:B------:R-:W-:Y:S01]  /*0f60*/  FMUL R14, R8, 1.4426950216293334961 ;  /* 0x3fb8aa3b080e7820 */ /* 0x000fe20000400000 */
[----:B------:R-:W-:Y:S01]  /*0f70*/  @!P3 FMUL R16, R16, 0.5 ;  /* 0x3f0000001010b820 */ /* 0x000fe20000400000 */
[----:B------:R-:W-:Y:S01]  /*0f80*/  FSETP.GEU.AND P6, PT, R13, -126, PT ;  /* 0xc2fc00000d00780b */ /* 0x000fe20003fce000 */
[----:B------:R-:W-:Y:S01]  /*0f90*/  @!P4 FMUL R2, R2, 0.5 ;  /* 0x3f0000000202c820 */ /* 0x000fe20000400000 */
[----:B---3--:R-:W-:-:S02]  /*0fa0*/  @!P5 FMUL R18, R18, R18 ;  /* 0x000000121212d220 */ /* 0x008fc40000400000 */
[----:B------:R-:W1:Y:S01]  /*0fb0*/  MUFU.EX2 R15, R16 ;  /* 0x00000010000f7308 */ /* 0x000e620000000800 */
[----:B------:R-:W-:Y:S01]  /*0fc0*/  FSETP.GEU.AND P5, PT, R14, -126, PT ;  /* 0xc2fc00000e00780b */ /* 0x000fe20003fae000 */
[----:B------:R-:W-:Y:S01]  /*0fd0*/  FADD R10, -R10, R37 ;  /* 0x000000250a0a7221 */ /* 0x000fe20000000100 */
[----:B------:R-:W-:Y:S01]  /*0fe0*/  FADD R20, R20, R23 ;  /* 0x0000001714147221 */ /* 0x000fe20000000000 */
[----:B------:R-:W-:Y:S01]  /*0ff0*/  @!P1 FMUL R22, R22, 0.5 ;  /* 0x3f00000016169820 */ /* 0x000fe20000400000 */
[----:B------:R-:W-:Y:S01]  /*1000*/  @!P2 FMUL R11, R11, 0.5 ;  /* 0x3f0000000b0ba820 */ /* 0x000fe20000400000 */
[----:B------:R-:W-:Y:S02]  /*1010*/  FMUL R23, R6, 1.4426950216293334961 ;  /* 0x3fb8aa3b06177820 */ /* 0x000fe40000400000 */
[----:B------:R-:W2:Y:S01]  /*1020*/  MUFU.EX2 R12, R2 ;  /* 0x00000002000c7308 */ /* 0x000ea20000000800 */
[----:B------:R-:W-:Y:S01]  /*1030*/  IADD3 R6, R4, -0x3f2aaaab, RZ ;  /* 0xc0d5555504067810 */ /* 0x000fe20007ffe0ff */
[----:B------:R-:W-:Y:S01]  /*1040*/  FADD R37, RZ, R10 ;  /* 0x0000000aff257221 */ /* 0x000fe20000000000 */
[----:B------:R-:W-:Y:S01]  /*1050*/  @!P6 FMUL R13, R13, 0.5 ;  /* 0x3f0000000d0de820 */ /* 0x000fe20000400000 */
[----:B0-----:R-:W-:-:S04]  /*1060*/  @!P0 FMUL R19, R19, R19 ;  /* 0x0000001313138220 */ /* 0x001fc80000400000 */
[----:B------:R0:W3:Y:S01]  /*1070*/  MUFU.EX2 R10, R11 ;  /* 0x0000000b000a7308 */ /* 0x0000e20000000800 */
[----:B------:R-:W-:Y:S01]  /*1080*/  @!P5 FMUL R14, R14, 0.5 ;  /* 0x3f0000000e0ed820 */ /* 0x000fe20000400000 */
[----:B------:R-:W-:-:S06]  /*1090*/  FADD R20, R20, R19 ;  /* 0x0000001314147221 */ /* 0x000fcc0000000000 */
[----:B------:R-:W3:Y:S01]  /*10a0*/  MUFU.EX2 R22, R22 ;  /* 0x0000001600167308 */ /* 0x000ee20000000800 */
[----:B0-----:R-:W-:Y:S01]  /*10b0*/  LOP3.LUT R11, R6, 0xff800000, RZ, 0xc0, !PT ;  /* 0xff800000060b7812 */ /* 0x001fe200078ec0ff */
[----:B-1----:R-:W-:-:S03]  /*10c0*/  @!P3 FMUL R15, R15, R15 ;  /* 0x0000000f0f0fb220 */ /* 0x002fc60000400000 */
[----:B------:R-:W-:Y:S01]  /*10d0*/  IADD3 R6, R4, -R11, RZ ;  /* 0x8000000b04067210 */ /* 0x000fe20007ffe0ff */
[----:B------:R-:W-:Y:S02]  /*10e0*/  FMUL R16, R0, 1.4426950216293334961 ;  /* 0x3fb8aa3b00107820 */ /* 0x000fe40000400000 */
[----:B------:R-:W0:Y:S01]  /*10f0*/  MUFU.EX2 R13, R13 ;  /* 0x0000000d000d7308 */ /* 0x000e220000000800 */
[----:B--2---:R-:W-:Y:S01]  /*1100*/  @!P4 FMUL R12, R12, R12 ;  /* 0x0000000c0c0cc220 */ /* 0x004fe20000400000 */
[----:B------:R-:W-:Y:S01]  /*1110*/  FADD R8, R6, -1 ;  /* 0xbf80000006087421 */ /* 0x000fe20000000000 */
[----:B------:R-:W-:Y:S01]  /*1120*/  FADD R0, R20, R21 ;  /* 0x0000001514007221 */ /* 0x000fe20000000000 */
[----:B------:R-:W-:Y:S01]  /*1130*/  FSETP.GEU.AND P4, PT, R23, -126, PT ;  /* 0xc2fc00001700780b */ /* 0x000fe20003f8e000 */
[----:B------:R-:W-:-:S03]  /*1140*/  FADD R15, R18, R15 ;  /* 0x0000000f120f7221 */ /* 0x000fc60000000000 */
[----:B------:R-:W1:Y:S01]  /*1150*/  MUFU.EX2 R19, R14 ;  /* 0x0000000e00137308 */ /* 0x000e620000000800 */
[----:B------:R-:W-:Y:S01]  /*1160*/  FMUL R18, R7, 1.4426950216293334961 ;  /* 0x3fb8aa3b07127820 */ /* 0x000fe20000400000 */
[----:B------:R-:W-:Y:S01]  /*1170*/  FFMA.FTZ R7, R8, -R27, 0.14084610342979431152 ;  /* 0x3e1039f608077423 */ /* 0x000fe2000001081b */
[----:B---3--:R-:W-:Y:S01]  /*1180*/  @!P2 FMUL R10, R10, R10 ;  /* 0x0000000a0a0aa220 */ /* 0x008fe20000400000 */
[----:B------:R-:W-:Y:S01]  /*1190*/  FSETP.GEU.AND P2, PT, R0, 1.175494350822287508e-38, PT ;  /* 0x008000000000780b */ /* 0x000fe20003f4e000 */
[----:B------:R-:W-:Y:S01]  /*11a0*/  @!P1 FMUL R22, R22, R22 ;  /* 0x0000001616169220 */ /* 0x000fe20000400000 */
[----:B------:R-:W-:Y:S01]  /*11b0*/  FSETP.GEU.AND P1, PT, R18, -126, PT ;  /* 0xc2fc00001200780b */ /* 0x000fe20003f2e000 */
[C---:B------:R-:W-:Y:S01]  /*11c0*/  FFMA.FTZ R7, R8.reuse, R7, -0.12148627638816833496 ;  /* 0xbdf8cdcc08077423 */ /* 0x040fe20000010007 */
[----:B------:R-:W-:Y:S01]  /*11d0*/  FMUL R20, R9, 1.4426950216293334961 ;  /* 0x3fb8aa3b09147820 */ /* 0x000fe20000400000 */
[----:B----4-:R-:W-:Y:S01]  /*11e0*/  FMUL R17, R17, 1.4426950216293334961 ;  /* 0x3fb8aa3b11117820 */ /* 0x010fe20000400000 */
[----:B0-----:R-:W-:Y:S01]  /*11f0*/  @!P6 FMUL R13, R13, R13 ;  /* 0x0000000d0d0de220 */ /* 0x001fe20000400000 */
[----:B------:R-:W-:Y:S01]  /*1200*/  FFMA.FTZ R7, R8, R7, 0.13980610668659210205 ;  /* 0x3e0f295508077423 */ /* 0x000fe20000010007 */
[----:B------:R-:W-:Y:S01]  /*1210*/  @!P4 FMUL R23, R23, 0.5 ;  /* 0x3f0000001717c820 */ /* 0x000fe20000400000 */
[----:B------:R-:W-:-:S02]  /*1220*/  FSETP.GEU.AND P6, PT, R20, -126, PT ;  /* 0xc2fc00001400780b */ /* 0x000fc40003fce000 */
[----:B------:R-:W-:Y:S01]  /*1230*/  FSETP.GEU.AND P3, PT, R16, -126, PT ;  /* 0xc2fc00001000780b */ /* 0x000fe20003f6e000 */
[----:B-1----:R-:W-:Y:S01]  /*1240*/  @!P5 FMUL R19, R19, R19 ;  /* 0x000000131313d220 */ /* 0x002fe20000400000 */
[----:B------:R-:W-:Y:S01]  /*1250*/  FFMA.FTZ R7, R8, R7, -0.16684235632419586182 ;  /* 0xbe2ad8b908077423 */ /* 0x000fe20000010007 */
[----:B------:R-:W-:Y:S01]  /*1260*/  FSETP.GEU.AND P5, PT, R17, -126, PT ;  /* 0xc2fc00001100780b */ /* 0x000fe20003fae000 */
[----:B------:R-:W-:Y:S01]  /*1270*/  @!P2 FMUL R0, R0, 8388608 ;  /* 0x4b0000000000a820 */ /* 0x000fe20000400000 */
[----:B------:R-:W-:Y:S01]  /*1280*/  I2FP.F32.S32 R6, R11 ;  /* 0x0000000b00067245 */ /* 0x000fe20000201400 */
[----:B------:R-:W0:Y:S01]  /*1290*/  MUFU.EX2 R23, R23 ;  /* 0x0000001700177308 */ /* 0x000e220000000800 */
[----:B------:R-:W-:Y:S01]  /*12a0*/  FFMA.FTZ R9, R8, R7, 0.20012299716472625732 ;  /* 0x3e4ced0b08097423 */ /* 0x000fe20000010007 */
[----:B------:R-:W-:Y:S02]  /*12b0*/  @!P1 FMUL R18, R18, 0.5 ;  /* 0x3f00000012129820 */ /* 0x000fe40000400000 */
[----:B------:R-:W-:Y:S01]  /*12c0*/  FFMA.FTZ R7, R6, 1.1920928955078125e-07, R5 ;  /* 0x3400000006077823 */ /* 0x000fe20000010005 */
[----:B------:R-:W-:Y:S01]  /*12d0*/  FFMA.FTZ R9, R8, R9, -0.24999669194221496582 ;  /* 0xbe7fff2208097423 */ /* 0x000fe20000010009 */
[----:B------:R-:W-:Y:S01]  /*12e0*/  IADD3 R6, R0, -0x3f2aaaab, RZ ;  /* 0xc0d5555500067810 */ /* 0x000fe20007ffe0ff */
[----:B------:R-:W-:Y:S01]  /*12f0*/  FADD R15, R15, R12 ;  /* 0x0000000c0f0f7221 */ /* 0x000fe20000000000 */
[----:B------:R-:W1:Y:S01]  /*1300*/  MUFU.EX2 R18, R18 ;  /* 0x0000001200127308 */ /* 0x000e620000000800 */
[----:B------:R-:W-:Y:S01]  /*1310*/  @!P6 FMUL R20, R20, 0.5 ;  /* 0x3f0000001414e820 */ /* 0x000fe20000400000 */
[----:B------:R-:W-:Y:S01]  /*1320*/  @!P3 FMUL R16, R16, 0.5 ;  /* 0x3f0000001010b820 */ /* 0x000fe20000400000 */
[----:B------:R-:W-:Y:S01]  /*1330*/  FFMA.FTZ R9, R8, R9, 0.33333182334899902344 ;  /* 0x3eaaaa7808097423 */ /* 0x000fe20000010009 */
[----:B------:R-:W-:Y:S01]  /*1340*/  LOP3.LUT R11, R6, 0xff800000, RZ, 0xc0, !PT ;  /* 0xff800000060b7812 */ /* 0x000fe200078ec0ff */
[----:B------:R-:W-:Y:S01]  /*1350*/  @!P5 FMUL R17, R17, 0.5 ;  /* 0x3f0000001111d820 */ /* 0x000fe20000400000 */
[----:B------:R-:W-:Y:S01]  /*1360*/  FADD R10, R10, R13 ;  /* 0x0000000d0a0a7221 */ /* 0x000fe20000000000 */
[----:B------:R-:W-:Y:S01]  /*1370*/  FADD R5, R15, R22 ;  /* 0x000000160f057221 */ /* 0x000fe20000000000 */
[----:B------:R-:W2:Y:S01]  /*1380*/  MUFU.EX2 R13, R20 ;  /* 0x00000014000d7308 */ /* 0x000ea20000000800 */
[----:B------:R-:W-:Y:S01]  /*1390*/  FFMA.FTZ R9, R8, R9, -0.5 ;  /* 0xbf00000008097423 */ /* 0x000fe20000010009 */
[----:B------:R-:W-:Y:S01]  /*13a0*/  IADD3 R6, R0, -R11, RZ ;  /* 0x8000000b00067210 */ /* 0x000fe20007ffe0ff */
[----:B0-----:R-:W-:Y:S01]  /*13b0*/  @!P4 FMUL R23, R23, R23 ;  /* 0x000000171717c220 */ /* 0x001fe20000400000 */
[----:B------:R-:W-:-:S04]  /*13c0*/  FSETP.GEU.AND P4, PT, R5, 1.175494350822287508e-38, PT ;  /* 0x008000000500780b */ /* 0x000fc80003f8e000 */
[----:B------:R-:W0:Y:S01]  /*13d0*/  MUFU.EX2 R21, R16 ;  /* 0x0000001000157308 */ /* 0x000e220000000800 */
[----:B------:R-:W-:Y:S01]  /*13e0*/  FMUL R9, R8, R9 ;  /* 0x0000000908097220 */ /* 0x000fe20000400000 */
[----:B------:R-:W-:-:S06]  /*13f0*/  FADD R12, R6, -1 ;  /* 0xbf800000060c7421 */ /* 0x000fcc0000000000 */
[----:B------:R-:W3:Y:S01]  /*1400*/  MUFU.EX2 R17, R17 ;  /* 0x0000001100117308 */ /* 0x000ee20000000800 */
[----:B------:R-:W-:Y:S01]  /*1410*/  FFMA.FTZ R8, R8, R9, R8 ;  /* 0x0000000908087223 */ /* 0x000fe20000010008 */
[----:B------:R-:W-:Y:S01]  /*1420*/  FFMA.FTZ R9, R12, -R27, 0.14084610342979431152 ;  /* 0x3e1039f60c097423 */ /* 0x000fe2000001081b */
[----:B-1----:R-:W-:Y:S01]  /*1430*/  @!P1 FMUL R18, R18, R18 ;  /* 0x0000001212129220 */ /* 0x002fe20000400000 */
[----:B--2---:R-:W-:Y:S01]  /*1440*/  @!P6 FMUL R13, R13, R13 ;  /* 0x0000000d0d0de220 */ /* 0x004fe20000400000 */
[----:B------:R-:W-:Y:S01]  /*1450*/  ISETP.GE.U32.AND P1, PT, R4, 0x7f800000, PT ;  /* 0x7f8000000400780c */ /* 0x000fe20003f26070 */
[----:B------:R-:W-:Y:S01]  /*1460*/  FFMA.FTZ R9, R12, R9, -0.12148627638816833496 ;  /* 0xbdf8cdcc0c097423 */ /* 0x000fe20000010009 */
[----:B------:R-:W-:Y:S01]  /*1470*/  FADD R18, R23, R18 ;  /* 0x0000001217127221 */ /* 0x000fe20000000000 */
[----:B------:R-:W-:Y:S01]  /*1480*/  FADD R10, R10, R19 ;  /* 0x000000130a0a7221 */ /* 0x000fe20000000000 */
[----:B0-----:R-:W-:Y:S01]  /*1490*/  @!P3 FMUL R21, R21, R21 ;  /* 0x000000151515b220 */ /* 0x001fe20000400000 */
[----:B------:R-:W-:Y:S01]  /*14a0*/  @!P4 FMUL R5, R5, 8388608 ;  /* 0x4b0000000505c820 */ /* 0x000fe20000400000 */
[----:B------:R-:W-:Y:S01]  /*14b0*/  FFMA.FTZ R9, R12, R9, 0.13980610668659210205 ;  /* 0x3e0f29550c097423 */ /* 0x000fe20000010009 */
[----:B------:R-:W-:Y:S01]  /*14c0*/  FADD R18, R18, R13 ;  /* 0x0000000d12127221 */ /* 0x000fe20000000000 */
[----:B------:R-:W-:Y:S01]  /*14d0*/  FADD R6, R10, R21 ;  /* 0x000000150a067221 */ /* 0x000fe20000000000 */
[----:B---3--:R-:W-:Y:S01]  /*14e0*/  @!P5 FMUL R17, R17, R17 ;  /* 0x000000111111d220 */ /* 0x008fe20000400000 */
[----:B------:R-:W-:Y:S01]  /*14f0*/  FFMA.FTZ R7, R7, 0.69314718246459960938, R8 ;  /* 0x3f31721807077823 */ /* 0x000fe20000010008 */
[----:B------:R-:W-:Y:S01]  /*1500*/  FFMA.FTZ R9, R12, R9, -0.16684235632419586182 ;  /* 0xbe2ad8b90c097423 */ /* 0x000fe20000010009 */
[----:B------:R-:W-:Y:S01]  /*1510*/  IADD3 R10, R5, -0x3f2aaaab, RZ ;  /* 0xc0d55555050a7810 */ /* 0x000fe20007ffe0ff */
[----:B------:R-:W-:Y:S01]  /*1520*/  FADD R8, R18, R17 ;  /* 0x0000001112087221 */ /* 0x000fe20000000000 */
[----:B------:R-:W-:Y:S01]  /*1530*/  FSETP.GEU.AND P5, PT, R6, 1.175494350822287508e-38, PT ;  /* 0x008000000600780b */ /* 0x000fe20003fae000 */
[----:B------:R-:W-:Y:S01]  /*1540*/  FFMA.FTZ R9, R12, R9, 0.20012299716472625732 ;  /* 0x3e4ced0b0c097423 */ /* 0x000fe20000010009 */
[----:B------:R-:W-:-:S02]  /*1550*/  LOP3.LUT R14, R10, 0xff800000, RZ, 0xc0, !PT ;  /* 0xff8000000a0e7812 */ /* 0x000fc400078ec0ff */
[----:B------:R-:W-:Y:S02]  /*1560*/  @P1 MOV R13, 0x7f800000 ;  /* 0x7f800000000d1802 */ /* 0x000fe40000000f00 */
[----:B------:R-:W-:Y:S01]  /*1570*/  FSETP.GEU.AND P6, PT, R8, 1.175494350822287508e-38, PT ;  /* 0x008000000800780b */ /* 0x000fe20003fce000 */
[----:B------:R-:W-:Y:S01]  /*1580*/  FFMA.FTZ R9, R12, R9, -0.24999669194221496582 ;  /* 0xbe7fff220c097423 */ /* 0x000fe20000010009 */
[----:B------:R-:W-:Y:S01]  /*1590*/  IADD3 R10, R5, -R14, RZ ;  /* 0x8000000e050a7210 */ /* 0x000fe20007ffe0ff */
[----:B------:R-:W-:Y:S01]  /*15a0*/  @P1 FFMA.FTZ R7, R4, R13, +INF ;  /* 0x7f80000004071423 */ /* 0x000fe2000001000d */
[----:B------:R-:W-:Y:S01]  /*15b0*/  ISETP.GE.U32.AND P1, PT, R0, 0x7f800000, PT ;  /* 0x7f8000000000780c */ /* 0x000fe20003f26070 */
[----:B------:R-:W-:Y:S01]  /*15c0*/  FFMA.FTZ R13, R12, R9, 0.33333182334899902344 ;  /* 0x3eaaaa780c0d7423 */ /* 0x000fe20000010009 */
[----:B------:R-:W-:Y:S01]  /*15d0*/  FSEL R9, RZ, -23, P2 ;  /* 0xc1b80000ff097808 */ /* 0x000fe20001000000 */
[----:B------:R-:W-:Y:S01]  /*15e0*/  FADD R16, R10, -1 ;  /* 0xbf8000000a107421 */ /* 0x000fe20000000000 */
[----:B------:R-:W-:Y:S01]  /*15f0*/  I2FP.F32.S32 R10, R11 ;  /* 0x0000000b000a7245 */ /* 0x000fe20000201400 */
[----:B------:R-:W-:Y:S01]  /*1600*/  FFMA.FTZ R13, R12, R13, -0.5 ;  /* 0xbf0000000c0d7423 */ /* 0x000fe2000001000d */
[----:B------:R-:W-:-:S03]  /*1610*/  @!P5 FMUL R6, R6, 8388608 ;  /* 0x4b0000000606d820 */ /* 0x000fc60000400000 */
[----:B------:R-:W-:Y:S01]  /*1620*/  @!P6 FMUL R8, R8, 8388608 ;  /* 0x4b0000000808e820 */ /* 0x000fe20000400000 */
[----:B------:R-:W-:Y:S01]  /*1630*/  FMUL R13, R12, R13 ;  /* 0x0000000d0c0d7220 */ /* 0x000fe20000400000 */
[----:B------:R-:W-:Y:S01]  /*1640*/  FFMA.FTZ R9, R10, 1.1920928955078125e-07, R9 ;  /* 0x340000000a097823 */ /* 0x000fe20000010009 */
[----:B------:R-:W-:Y:S02]  /*1650*/  IADD3 R10, R6, -0x3f2aaaab, RZ ;  /* 0xc0d55555060a7810 */ /* 0x000fe40007ffe0ff */
[----:B------:R-:W-:Y:S01]  /*1660*/  FFMA.FTZ R12, R12, R13, R12 ;  /* 0x0000000d0c0c7223 */ /* 0x000fe2000001000c */
[----:B------:R-:W-:Y:S02]  /*1670*/  IADD3 R11, R8, -0x3f2aaaab, RZ ;  /* 0xc0d55555080b7810 */ /* 0x000fe40007ffe0ff */
[----:B------:R-:W-:Y:S02]  /*1680*/  LOP3.LUT R13, R10, 0xff800000, RZ, 0xc0, !PT ;  /* 0xff8000000a0d7812 */ /* 0x000fe400078ec0ff */
[----:B------:R-:W-:-:S02]  /*1690*/  @P1 MOV R17, 0x7f800000 ;  /* 0x7f80000000111802 */ /* 0x000fc40000000f00 */
[----:B------:R-:W-:Y:S01]  /*16a0*/  LOP3.LUT R19, R11, 0xff800000, RZ, 0xc0, !PT ;  /* 0xff8000000b137812 */ /* 0x000fe200078ec0ff */
[----:B------:R-:W-:Y:S01]  /*16b0*/  FFMA.FTZ R9, R9, 0.69314718246459960938, R12 ;  /* 0x3f31721809097823 */ /* 0x000fe2000001000c */
[----:B------:R-:W-:Y:S01]  /*16c0*/  IADD3 R11, R6, -R13, RZ ;  /* 0x8000000d060b7210 */ /* 0x000fe20007ffe0ff */
[----:B------:R-:W-:Y:S01]  /*16d0*/  FFMA.FTZ R15, R16, -R27, 0.14084610342979431152 ;  /* 0x3e1039f6100f7423 */ /* 0x000fe2000001081b */
[----:B------:R-:W-:Y:S01]  /*16e0*/  @P1 FFMA.FTZ R9, R0, R17, +INF ;  /* 0x7f80000000091423 */ /* 0x000fe20000010011 */
[----:B------:R-:W-:Y:S02]  /*16f0*/  IADD3 R17, R8, -R19, RZ ;  /* 0x8000001308117210 */ /* 0x000fe40007ffe0ff */
[----:B------:R-:W-:Y:S01]  /*1700*/  FADD R12, R11, -1 ;  /* 0xbf8000000b0c7421 */ /* 0x000fe20000000000 */
[----:B------:R-:W-:Y:S02]  /*1710*/  FFMA.FTZ R15, R16, R15, -0.12148627638816833496 ;  /* 0xbdf8cdcc100f7423 */ /* 0x000fe4000001000f */
[----:B------:R-:W-:Y:S01]  /*1720*/  FADD R18, R17, -1 ;  /* 0xbf80000011127421 */ /* 0x000fe20000000000 */
[----:B------:R-:W-:Y:S01]  /*1730*/  FFMA.FTZ R17, R12, -R27, 0.14084610342979431152 ;  /* 0x3e1039f60c117423 */ /* 0x000fe2000001081b */
[----:B------:R-:W-:-:S02]  /*1740*/  FFMA.FTZ R15, R16, R15, 0.13980610668659210205 ;  /* 0x3e0f2955100f7423 */ /* 0x000fc4000001000f */
[----:B------:R-:W-:Y:S01]  /*1750*/  FFMA.FTZ R27, R18, -R27, 0.14084610342979431152 ;  /* 0x3e1039f6121b7423 */ /* 0x000fe2000001081b */
[----:B------:R-:W-:Y:S01]  /*1760*/  FFMA.FTZ R17, R12, R17, -0.12148627638816833496 ;  /* 0xbdf8cdcc0c117423 */ /* 0x000fe20000010011 */
[----:B------:R-:W-:Y:S01]  /*1770*/  FFMA.FTZ R15, R16, R15, -0.16684235632419586182 ;  /* 0xbe2ad8b9100f7423 */ /* 0x000fe2000001000f */
[----:B------:R-:W0:Y:S01]  /*1780*/  S2R R24, SR_TID.X ;  /* 0x0000000000187919 */ /* 0x000e220000002100 */
[----:B------:R-:W-:Y:S01]  /*1790*/  FFMA.FTZ R27, R18, R27, -0.12148627638816833496 ;  /* 0xbdf8cdcc121b7423 */ /* 0x000fe2000001001b */
[----:B------:R-:W-:Y:S01]  /*17a0*/  FFMA.FTZ R17, R12, R17, 0.13980610668659210205 ;  /* 0x3e0f29550c117423 */ /* 0x000fe20000010011 */
[----:B------:R-:W-:Y:S02]  /*17b0*/  FFMA.FTZ R15, R16, R15, 0.20012299716472625732 ;  /* 0x3e4ced0b100f7423 */ /* 0x000fe4000001000f */
[----:B------:R-:W-:Y:S01]  /*17c0*/  FFMA.FTZ R27, R18, R27, 0.13980610668659210205 ;  /* 0x3e0f2955121b7423 */ /* 0x000fe2000001001b */
[----:B------:R-:W-:Y:S01]  /*17d0*/  FFMA.FTZ R17, R12, R17, -0.16684235632419586182 ;  /* 0xbe2ad8b90c117423 */ /* 0x000fe20000010011 */
[----:B------:R-:W-:Y:S01]  /*17e0*/  FFMA.FTZ R15, R16, R15, -0.24999669194221496582 ;  /* 0xbe7fff22100f7423 */ /* 0x000fe2000001000f */
[----:B------:R-:W-:Y:S01]  /*17f0*/  ISETP.GE.U32.AND P2, PT, R5, 0x7f800000, PT ;  /* 0x7f8000000500780c */ /* 0x000fe20003f46070 */
[----:B------:R-:W-:Y:S01]  /*1800*/  FFMA.FTZ R27, R18, R27, -0.16684235632419586182 ;  /* 0xbe2ad8b9121b7423 */ /* 0x000fe2000001001b */
[----:B------:R-:W-:Y:S01]  /*1810*/  FFMA.FTZ R17, R12, R17, 0.20012299716472625732 ;  /* 0x3e4ced0b0c117423 */ /* 0x000fe20000010011 */
[----:B------:R-:W-:Y:S01]  /*1820*/  FFMA.FTZ R15, R16, R15, 0.33333182334899902344 ;  /* 0x3eaaaa78100f7423 */ /* 0x000fe2000001000f */
[----:B------:R-:W-:Y:S01]  /*1830*/  FSEL R10, RZ, -23, P4 ;  /* 0xc1b80000ff0a7808 */ /* 0x000fe20002000000 */
[----:B------:R-:W-:Y:S01]  /*1840*/  FFMA.FTZ R27, R18, R27, 0.20012299716472625732 ;  /* 0x3e4ced0b121b7423 */ /* 0x000fe2000001001b */
[----:B------:R-:W-:Y:S01]  /*1850*/  FFMA.FTZ R17, R12, R17, -0.24999669194221496582 ;  /* 0xbe7fff220c117423 */ /* 0x000fe20000010011 */
[----:B------:R-:W-:Y:S01]  /*1860*/  FFMA.FTZ R15, R16, R15, -0.5 ;  /* 0xbf000000100f7423 */ /* 0x000fe2000001000f */
[----:B------:R-:W-:-:S02]  /*1870*/  FSETP.NEU.AND P4, PT, R0, RZ, PT ;  /* 0x000000ff0000720b */ /* 0x000fc40003f8d000 */
[----:B------:R-:W-:Y:S01]  /*1880*/  FSEL R0, RZ, -23, P5 ;  /* 0xc1b80000ff007808 */ /* 0x000fe20002800000 */
[----:B------:R-:W-:Y:S01]  /*1890*/  FFMA.FTZ R27, R18, R27, -0.24999669194221496582 ;  /* 0xbe7fff22121b7423 */ /* 0x000fe2000001001b */
[----:B------:R-:W-:Y:S01]  /*18a0*/  ISETP.GE.U32.AND P5, PT, R6, 0x7f800000, PT ;  /* 0x7f8000000600780c */ /* 0x000fe20003fa6070 */
[----:B------:R-:W-:Y:S01]  /*18b0*/  FFMA.FTZ R17, R12, R17, 0.33333182334899902344 ;  /* 0x3eaaaa780c117423 */ /* 0x000fe20000010011 */
[----:B------:R-:W-:Y:S01]  /*18c0*/  I2FP.F32.S32 R11, R14 ;  /* 0x0000000e000b7245 */ /* 0x000fe20000201400 */
[----:B------:R-:W-:Y:S01]  /*18d0*/  FMUL R15, R16, R15 ;  /* 0x0000000f100f7220 */ /* 0x000fe20000400000 */
[----:B------:R-:W-:Y:S01]  /*18e0*/  FSEL R14, R9, -INF , P4 ;  /* 0xff800000090e7808 */ /* 0x000fe20002000000 */
[----:B------:R-:W-:Y:S01]  /*18f0*/  FFMA.FTZ R27, R18, R27, 0.33333182334899902344 ;  /* 0x3eaaaa78121b7423 */ /* 0x000fe2000001001b */
[----:B------:R-:W-:Y:S01]  /*1900*/  ISETP.GE.U32.AND P4, PT, R8, 0x7f800000, PT ;  /* 0x7f8000000800780c */ /* 0x000fe20003f86070 */
[----:B------:R-:W-:Y:S01]  /*1910*/  FFMA.FTZ R17, R12, R17, -0.5 ;  /* 0xbf0000000c117423 */ /* 0x000fe20000010011 */
[----:B------:R-:W-:Y:S01]  /*1920*/  FSETP.NEU.AND P1, PT, R4, RZ, PT ;  /* 0x000000ff0400720b */ /* 0x000fe20003f2d000 */
[----:B------:R-:W-:Y:S01]  /*1930*/  FFMA.FTZ R10, R11, 1.1920928955078125e-07, R10 ;  /* 0x340000000b0a7823 */ /* 0x000fe2000001000a */
[----:B------:R-:W-:Y:S01]  /*1940*/  FFMA.FTZ R15, R16, R15, R16 ;  /* 0x0000000f100f7223 */ /* 0x000fe20000010010 */
[----:B------:R-:W-:Y:S01]  /*1950*/  @P2 MOV R4, 0x7f800000 ;  /* 0x7f80000000042802 */ /* 0x000fe20000000f00 */
[----:B------:R-:W-:Y:S01]  /*1960*/  FFMA.FTZ R27, R18, R27, -0.5 ;  /* 0xbf000000121b7423 */ /* 0x000fe2000001001b */
[----:B------:R-:W-:Y:S01]  /*1970*/  I2FP.F32.S32 R13, R13 ;  /* 0x0000000d000d7245 */ /* 0x000fe20000201400 */
[----:B------:R-:W-:Y:S01]  /*1980*/  FMUL R17, R12, R17 ;  /* 0x000000110c117220 */ /* 0x000fe20000400000 */
[----:B------:R-:W-:Y:S01]  /*1990*/  FFMA.FTZ R10, R10, 0.69314718246459960938, R15 ;  /* 0x3f3172180a0a7823 */ /* 0x000fe2000001000f */
[----:B------:R-:W-:Y:S01]  /*19a0*/  @P2 FFMA.FTZ R10, R5, R4, +INF ;  /* 0x7f800000050a2423 */ /* 0x000fe20000010004 */
[----:B------:R-:W-:Y:S01]  /*19b0*/  FSEL R4, RZ, -23, P6 ;  /* 0xc1b80000ff047808 */ /* 0x000fe20003000000 */
[----:B------:R-:W-:Y:S01]  /*19c0*/  FMUL R27, R18, R27 ;  /* 0x0000001b121b7220 */ /* 0x000fe20000400000 */
[----:B------:R-:W-:Y:S01]  /*19d0*/  I2FP.F32.S32 R19, R19 ;  /* 0x0000001300137245 */ /* 0x000fe20000201400 */
[----:B------:R-:W-:Y:S01]  /*19e0*/  FFMA.FTZ R0, R13, 1.1920928955078125e-07, R0 ;  /* 0x340000000d007823 */ /* 0x000fe20000010000 */
[----:B------:R-:W-:Y:S01]  /*19f0*/  FFMA.FTZ R17, R12, R17, R12 ;  /* 0x000000110c117223 */ /* 0x000fe2000001000c */
[----:B------:R-:W-:-:S02]  /*1a00*/  @P5 MOV R9, 0x7f800000 ;  /* 0x7f80000000095802 */ /* 0x000fc40000000f00 */
[----:B------:R-:W-:Y:S01]  /*1a10*/  FSETP.NEU.AND P2, PT, R5, RZ, PT ;  /* 0x000000ff0500720b */ /* 0x000fe20003f4d000 */
[----:B------:R-:W-:Y:S01]  /*1a20*/  FFMA.FTZ R4, R19, 1.1920928955078125e-07, R4 ;  /* 0x3400000013047823 */ /* 0x000fe20000010004 */
[----:B0-----:R-:W-:Y:S01]  /*1a30*/  LOP3.LUT P0, RZ, R24, 0x1f, RZ, 0xc0, !PT ;  /* 0x0000001f18ff7812 */ /* 0x001fe2000780c0ff */
[----:B------:R-:W-:Y:S01]  /*1a40*/  FFMA.FTZ R27, R18, R27, R18 ;  /* 0x0000001b121b7223 */ /* 0x000fe20000010012 */
[----:B------:R-:W-:Y:S01]  /*1a50*/  FFMA.FTZ R0, R0, 0.69314718246459960938, R17 ;  /* 0x3f31721800007823 */ /* 0x000fe20000010011 */
[----:B------:R-:W-:Y:S01]  /*1a60*/  @P4 MOV R11, 0x7f800000 ;  /* 0x7f800000000b4802 */ /* 0x000fe20000000f00 */
[----:B------:R-:W-:Y:S01]  /*1a70*/  @P5 FFMA.FTZ R0, R6, R9, +INF ;  /* 0x7f80000006005423 */ /* 0x000fe20000010009 */
[----:B------:R-:W-:Y:S02]  /*1a80*/  FSETP.NEU.AND P3, PT, R31, RZ, PT ;  /* 0x000000ff1f00720b */ /* 0x000fe40003f6d000 */
[----:B------:R-:W-:Y:S02]  /*1a90*/  FSEL R5, R10, -INF , P2 ;  /* 0xff8000000a057808 */ /* 0x000fe40001000000 */
[----:B------:R-:W-:Y:S01]  /*1aa0*/  FSETP.NEU.AND P2, PT, R6, RZ, PT ;  /* 0x000000ff0600720b */ /* 0x000fe20003f4d000 */
[----:B------:R-:W-:Y:S01]  /*1ab0*/  FFMA.FTZ R4, R4, 0.69314718246459960938, R27 ;  /* 0x3f31721804047823 */ /* 0x000fe2000001001b */
[C---:B------:R-:W-:Y:S01]  /*1ac0*/  @P4 FFMA.FTZ R4, R8.reuse, R11, +INF ;  /* 0x7f80000008044423 */ /* 0x040fe2000001000b */
[----:B------:R-:W-:Y:S01]  /*1ad0*/  FSEL R6, R3, -INF , P3 ;  /* 0xff80000003067808 */ /* 0x000fe20001800000 */
[----:B-----5:R-:W-:Y:S01]  /*1ae0*/  FADD R14, -R29, R14 ;  /* 0x0000000e1d0e7221 */ /* 0x020fe20000000100 */
[----:B------:R-:W-:Y:S01]  /*1af0*/  FSETP.NEU.AND P4, PT, R8, RZ, PT ;  /* 0x000000ff0800720b */ /* 0x000fe20003f8d000 */
[----:B------:R-:W-:Y:S01]  /*1b00*/  FADD R5, -R32, R5 ;  /* 0x0000000520057221 */ /* 0x000fe20000000100 */
[----:B------:R-:W-:Y:S01]  /*1b10*/  FSEL R3, R0, -INF , P2 ;  /* 0xff80000000037808 */ /* 0x000fe20001000000 */
[----:B------:R-:W-:Y:S01]  /*1b20*/  FADD R2, RZ, R35 ;  /* 0x00000023ff027221 */ /* 0x000fe20000000000 */
[----:B------:R-:W-:Y:S01]  /*1b30*/  FSEL R7, R7, -INF , P1 ;  /* 0xff80000007077808 */ /* 0x000fe20000800000 */
[----:B------:R-:W-:Y:S01]  /*1b40*/  FADD R14, RZ, R14 ;  /* 0x0000000eff0e7221 */ /* 0x000fe20000000000 */
[----:B------:R-:W-:Y:S01]  /*1b50*/  FSEL R4, R4, -INF , P4 ;  /* 0xff80000004047808 */ /* 0x000fe20002000000 */
[----:B------:R-:W-:Y:S01]  /*1b60*/  FADD R5, RZ, R5 ;  /* 0x00000005ff057221 */ /* 0x000fe20000000000 */
[----:B------:R-:W-:Y:S01]  /*1b70*/  FADD R3, -R36, R3 ;  /* 0x0000000324037221 */ /* 0x000fe20000000100 */
[----:B------:R-:W-:Y:S01]  /*1b80*/  FADD R2, R2, R37 ;  /* 0x0000002502027221 */ /* 0x000fe20000000000 */
[----:B------:R-:W-:Y:S01]  /*1b90*/  FADD R6, -R33, R6 ;  /* 0x0000000621067221 */ /* 0x000fe20000000100 */
[----:B------:R-:W-:Y:S01]  /*1ba0*/  FADD R7, -R26, R7 ;  /* 0x000000071a077221 */ /* 0x000fe20000000100 */
[----:B------:R-:W-:Y:S01]  /*1bb0*/  FADD R14, R5, R14 ;  /* 0x0000000e050e7221 */ /* 0x000fe20000000000 */
[----:B------:R-:W-:Y:S01]  /*1bc0*/  FADD R25, -R25, R4 ;  /* 0x0000000419197221 */ /* 0x000fe20000000100 */
[----:B------:R-:W-:Y:S01]  /*1bd0*/  FADD R9, RZ, R3 ;  /* 0x00000003ff097221 */ /* 0x000fe20000000000 */
[----:B------:R-:W-:Y:S06]  /*1be0*/  @P0 EXIT ;  /* 0x000000000000094d */ /* 0x000fec0003800000 */
[----:B------:R-:W0:Y:S01]  /*1bf0*/  LDC.64 R4, c[0x0][0x210] ;  /* 0x00008400ff047b82 */ /* 0x000e220000000a00 */
[----:B------:R-:W-:Y:S01]  /*1c00*/  FADD R3, RZ, R6 ;  /* 0x00000006ff037221 */ /* 0x000fe20000000000 */
[----:B------:R-:W-:Y:S01]  /*1c10*/  FADD R14, R14, R9 ;  /* 0x000000090e0e7221 */ /* 0x000fe20000000000 */
[----:B------:R-:W-:Y:S01]  /*1c20*/  FADD R25, RZ, R25 ;  /* 0x00000019ff197221 */ /* 0x000fe20000000000 */
[----:B------:R-:W-:Y:S01]  /*1c30*/  FADD R7, RZ, R7 ;  /* 0x00000007ff077221 */ /* 0x000fe20000000000 */
[----:B------:R-:W-:Y:S02]  /*1c40*/  FADD R2, R2, R3 ;  /* 0x0000000302027221 */ /* 0x000fe40000000000 */
[----:B------:R-:W-:Y:S02]  /*1c50*/  FADD R14, R25, R14 ;  /* 0x0000000e190e7221 */ /* 0x000fe40000000000 */
[----:B------:R-:W-:Y:S02]  /*1c60*/  FADD R2, R7, R2 ;  /* 0x0000000207027221 */ /* 0x000fe40000000000 */
[----:B------:R-:W-:-:S04]  /*1c70*/  FMUL R3, R14, 0.25 ;  /* 0x3e8000000e037820 */ /* 0x000fc80000400000 */
[----:B------:R-:W-:-:S04]  /*1c80*/  FFMA R2, R2, 0.25, R3 ;  /* 0x3e80000002027823 */ /* 0x000fc80000000003 */
[----:B------:R-:W-:-:S05]  /*1c90*/  FMUL R3, R2, 0.5 ;  /* 0x3f00000002037820 */ /* 0x000fca0000400000 */
[----:B0-----:R-:W-:Y:S01]  /*1ca0*/  STG.E desc[UR4][R4.64], R3 ;  /* 0x0000000304007986 */ /* 0x001fe2000c101904 */
[----:B------:R-:W-:Y:S05]  /*1cb0*/  EXIT ;  /* 0x000000000000794d */ /* 0x000fea0003800000 */
.L_x_0:
[----:B------:R-:W-:-:S00]  /*1cc0*/  BRA `(.L_x_0) ;  /* 0xfffffffc00fc7947 */ /* 0x000fc0000383ffff */
[----:B------:R-:W-:-:S00]  /*1cd0*/  NOP ;  /* 0x0000000000007918 */ /* 0x000fc00000000000 */
        /* <DEDUP_REMOVED lines=10> */
.L_x_1:


//--------------------- .nv.global.init           --------------------------
	.section	.nv.global.init,"aw",@progbits
.nv.global.init:
	.type		_$_str,@object
	.size		_$_str,(.L_0 - _$_str)
_$_str:
        /*0000*/ 	.byte	0x5f, 0x5f, 0x43, 0x55, 0x44, 0x41, 0x5f, 0x46, 0x54, 0x5a, 0x00
.L_0:


//--------------------- .nv.constant0.triton_poi_fused_add_arange_div_nll_loss_forward_2 --------------------------
	.section	.nv.constant0.triton_poi_fused_add_arange_div_nll_loss_forward_2,"a",@progbits
	.sectionflags	@""
	.align	4
.nv.constant0.triton_poi_fused_add_arange_div_nll_loss_forward_2:
	.zero		552
